//
// Generated by NVIDIA NVVM Compiler
//
// Compiler Build ID: CL-36424714
// Cuda compilation tools, release 13.0, V13.0.88
// Based on NVVM 20.0.0
//

.version 9.0
.target sm_100
.address_size 64

	// .globl	_Z12MatMulKernelPdS_S_iii

.visible .entry _Z12MatMulKernelPdS_S_iii(
	.param .u64 .ptr .align 1 _Z12MatMulKernelPdS_S_iii_param_0,
	.param .u64 .ptr .align 1 _Z12MatMulKernelPdS_S_iii_param_1,
	.param .u64 .ptr .align 1 _Z12MatMulKernelPdS_S_iii_param_2,
	.param .u32 _Z12MatMulKernelPdS_S_iii_param_3,
	.param .u32 _Z12MatMulKernelPdS_S_iii_param_4,
	.param .u32 _Z12MatMulKernelPdS_S_iii_param_5
)
{
	.reg .pred 	%p<10>;
	.reg .b32 	%r<40>;
	.reg .b32 	%f<37>;
	.reg .b64 	%rd<53>;
	.reg .b64 	%fd<65>;

	ld.param.u64 	%rd7, [_Z12MatMulKernelPdS_S_iii_param_0];
	ld.param.u64 	%rd8, [_Z12MatMulKernelPdS_S_iii_param_1];
	ld.param.u64 	%rd6, [_Z12MatMulKernelPdS_S_iii_param_2];
	ld.param.u32 	%r18, [_Z12MatMulKernelPdS_S_iii_param_4];
	ld.param.u32 	%r19, [_Z12MatMulKernelPdS_S_iii_param_5];
	cvta.to.global.u64 	%rd1, %rd8;
	cvta.to.global.u64 	%rd2, %rd7;
	mov.u32 	%r20, %ctaid.y;
	mov.u32 	%r21, %ntid.y;
	mov.u32 	%r22, %tid.y;
	mad.lo.s32 	%r1, %r20, %r21, %r22;
	mov.u32 	%r23, %ctaid.x;
	mov.u32 	%r24, %ntid.x;
	mov.u32 	%r25, %tid.x;
	mad.lo.s32 	%r2, %r23, %r24, %r25;
	setp.lt.s32 	%p1, %r18, 1;
	mov.f64 	%fd64, 0d0000000000000000;
	@%p1 bra 	$L__BB0_13;
	mul.lo.s32 	%r3, %r18, %r1;
	and.b32  	%r4, %r18, 7;
	setp.lt.u32 	%p2, %r18, 8;
	mov.f32 	%f36, 0f00000000;
	mov.b32 	%r38, 0;
	@%p2 bra 	$L__BB0_4;
	and.b32  	%r38, %r18, 2147483640;
	neg.s32 	%r36, %r38;
	shl.b32 	%r7, %r19, 3;
	mul.wide.u32 	%rd9, %r3, 8;
	add.s64 	%rd10, %rd9, %rd2;
	add.s64 	%rd52, %rd10, 32;
	mov.f32 	%f36, 0f00000000;
	mul.wide.s32 	%rd13, %r19, 8;
	mov.u32 	%r35, %r2;
$L__BB0_3:
	.pragma "nounroll";
	ld.global.f64 	%fd4, [%rd52+-32];
	mul.wide.s32 	%rd11, %r35, 8;
	add.s64 	%rd12, %rd1, %rd11;
	ld.global.f64 	%fd5, [%rd12];
	cvt.f64.f32 	%fd6, %f36;
	fma.rn.f64 	%fd7, %fd4, %fd5, %fd6;
	cvt.rn.f32.f64 	%f16, %fd7;
	ld.global.f64 	%fd8, [%rd52+-24];
	add.s64 	%rd14, %rd12, %rd13;
	ld.global.f64 	%fd9, [%rd14];
	cvt.f64.f32 	%fd10, %f16;
	fma.rn.f64 	%fd11, %fd8, %fd9, %fd10;
	cvt.rn.f32.f64 	%f17, %fd11;
	ld.global.f64 	%fd12, [%rd52+-16];
	add.s64 	%rd15, %rd14, %rd13;
	ld.global.f64 	%fd13, [%rd15];
	cvt.f64.f32 	%fd14, %f17;
	fma.rn.f64 	%fd15, %fd12, %fd13, %fd14;
	cvt.rn.f32.f64 	%f18, %fd15;
	ld.global.f64 	%fd16, [%rd52+-8];
	add.s64 	%rd16, %rd15, %rd13;
	ld.global.f64 	%fd17, [%rd16];
	cvt.f64.f32 	%fd18, %f18;
	fma.rn.f64 	%fd19, %fd16, %fd17, %fd18;
	cvt.rn.f32.f64 	%f19, %fd19;
	ld.global.f64 	%fd20, [%rd52];
	add.s64 	%rd17, %rd16, %rd13;
	ld.global.f64 	%fd21, [%rd17];
	cvt.f64.f32 	%fd22, %f19;
	fma.rn.f64 	%fd23, %fd20, %fd21, %fd22;
	cvt.rn.f32.f64 	%f20, %fd23;
	ld.global.f64 	%fd24, [%rd52+8];
	add.s64 	%rd18, %rd17, %rd13;
	ld.global.f64 	%fd25, [%rd18];
	cvt.f64.f32 	%fd26, %f20;
	fma.rn.f64 	%fd27, %fd24, %fd25, %fd26;
	cvt.rn.f32.f64 	%f21, %fd27;
	ld.global.f64 	%fd28, [%rd52+16];
	add.s64 	%rd19, %rd18, %rd13;
	ld.global.f64 	%fd29, [%rd19];
	cvt.f64.f32 	%fd30, %f21;
	fma.rn.f64 	%fd31, %fd28, %fd29, %fd30;
	cvt.rn.f32.f64 	%f22, %fd31;
	ld.global.f64 	%fd32, [%rd52+24];
	add.s64 	%rd20, %rd19, %rd13;
	ld.global.f64 	%fd33, [%rd20];
	cvt.f64.f32 	%fd34, %f22;
	fma.rn.f64 	%fd35, %fd32, %fd33, %fd34;
	cvt.rn.f32.f64 	%f36, %fd35;
	add.s32 	%r36, %r36, 8;
	add.s32 	%r35, %r35, %r7;
	add.s64 	%rd52, %rd52, 64;
	setp.ne.s32 	%p3, %r36, 0;
	@%p3 bra 	$L__BB0_3;
$L__BB0_4:
	setp.eq.s32 	%p4, %r4, 0;
	@%p4 bra 	$L__BB0_12;
	and.b32  	%r13, %r18, 3;
	setp.lt.u32 	%p5, %r4, 4;
	@%p5 bra 	$L__BB0_7;
	add.s32 	%r27, %r38, %r3;
	mul.wide.u32 	%rd21, %r27, 8;
	add.s64 	%rd22, %rd2, %rd21;
	ld.global.f64 	%fd36, [%rd22];
	mad.lo.s32 	%r28, %r38, %r19, %r2;
	mul.wide.s32 	%rd23, %r28, 8;
	add.s64 	%rd24, %rd1, %rd23;
	ld.global.f64 	%fd37, [%rd24];
	cvt.f64.f32 	%fd38, %f36;
	fma.rn.f64 	%fd39, %fd36, %fd37, %fd38;
	cvt.rn.f32.f64 	%f24, %fd39;
	cvt.u64.u32 	%rd25, %r3;
	cvt.u64.u32 	%rd26, %r38;
	add.s64 	%rd27, %rd26, %rd25;
	shl.b64 	%rd28, %rd27, 3;
	add.s64 	%rd29, %rd2, %rd28;
	ld.global.f64 	%fd40, [%rd29+8];
	mul.wide.s32 	%rd30, %r19, 8;
	add.s64 	%rd31, %rd24, %rd30;
	ld.global.f64 	%fd41, [%rd31];
	cvt.f64.f32 	%fd42, %f24;
	fma.rn.f64 	%fd43, %fd40, %fd41, %fd42;
	cvt.rn.f32.f64 	%f25, %fd43;
	ld.global.f64 	%fd44, [%rd29+16];
	add.s64 	%rd32, %rd31, %rd30;
	ld.global.f64 	%fd45, [%rd32];
	cvt.f64.f32 	%fd46, %f25;
	fma.rn.f64 	%fd47, %fd44, %fd45, %fd46;
	cvt.rn.f32.f64 	%f26, %fd47;
	ld.global.f64 	%fd48, [%rd29+24];
	add.s64 	%rd33, %rd32, %rd30;
	ld.global.f64 	%fd49, [%rd33];
	cvt.f64.f32 	%fd50, %f26;
	fma.rn.f64 	%fd51, %fd48, %fd49, %fd50;
	cvt.rn.f32.f64 	%f36, %fd51;
	add.s32 	%r38, %r38, 4;
$L__BB0_7:
	setp.eq.s32 	%p6, %r13, 0;
	@%p6 bra 	$L__BB0_12;
	setp.eq.s32 	%p7, %r13, 1;
	@%p7 bra 	$L__BB0_10;
	add.s32 	%r29, %r38, %r3;
	mul.wide.u32 	%rd34, %r29, 8;
	add.s64 	%rd35, %rd2, %rd34;
	ld.global.f64 	%fd52, [%rd35];
	mad.lo.s32 	%r30, %r38, %r19, %r2;
	mul.wide.s32 	%rd36, %r30, 8;
	add.s64 	%rd37, %rd1, %rd36;
	ld.global.f64 	%fd53, [%rd37];
	cvt.f64.f32 	%fd54, %f36;
	fma.rn.f64 	%fd55, %fd52, %fd53, %fd54;
	cvt.rn.f32.f64 	%f28, %fd55;
	cvt.u64.u32 	%rd38, %r3;
	cvt.u64.u32 	%rd39, %r38;
	add.s64 	%rd40, %rd39, %rd38;
	shl.b64 	%rd41, %rd40, 3;
	add.s64 	%rd42, %rd2, %rd41;
	ld.global.f64 	%fd56, [%rd42+8];
	mul.wide.s32 	%rd43, %r19, 8;
	add.s64 	%rd44, %rd37, %rd43;
	ld.global.f64 	%fd57, [%rd44];
	cvt.f64.f32 	%fd58, %f28;
	fma.rn.f64 	%fd59, %fd56, %fd57, %fd58;
	cvt.rn.f32.f64 	%f36, %fd59;
	add.s32 	%r38, %r38, 2;
$L__BB0_10:
	and.b32  	%r31, %r18, 1;
	setp.eq.b32 	%p8, %r31, 1;
	not.pred 	%p9, %p8;
	@%p9 bra 	$L__BB0_12;
	add.s32 	%r32, %r38, %r3;
	mul.wide.u32 	%rd45, %r32, 8;
	add.s64 	%rd46, %rd2, %rd45;
	ld.global.f64 	%fd60, [%rd46];
	mad.lo.s32 	%r33, %r38, %r19, %r2;
	mul.wide.s32 	%rd47, %r33, 8;
	add.s64 	%rd48, %rd1, %rd47;
	ld.global.f64 	%fd61, [%rd48];
	cvt.f64.f32 	%fd62, %f36;
	fma.rn.f64 	%fd63, %fd60, %fd61, %fd62;
	cvt.rn.f32.f64 	%f36, %fd63;
$L__BB0_12:
	cvt.f64.f32 	%fd64, %f36;
$L__BB0_13:
	cvta.to.global.u64 	%rd49, %rd6;
	mad.lo.s32 	%r34, %r19, %r1, %r2;
	mul.wide.s32 	%rd50, %r34, 8;
	add.s64 	%rd51, %rd49, %rd50;
	st.global.f64 	[%rd51], %fd64;
	ret;

}


// ===== COMPILED SASS (sm_100) =====

	.target	sm_100

	.elftype	@"ET_EXEC"


//--------------------- .note.nv.tkinfo           --------------------------
	.section	.note.nv.tkinfo,"",@"SHT_NOTE"
	.sectionflags	@"SHF_NOTE_NV_TKINFO"
	.tkinfo
        /*0018*/ 	.word	0x00000002
        /*0030*/ 	.string	""
        /*0030*/ 	.string	"ptxas"
        /*0030*/ 	.string	"Cuda compilation tools, release 13.0, V13.0.88"
        /*0030*/ 	.string	"Build cuda_13.0.r13.0/compiler.36424714_0"
        /*0030*/ 	.string	"-arch sm_100 -m 64 "



//--------------------- .note.nv.cuinfo           --------------------------
	.section	.note.nv.cuinfo,"",@"SHT_NOTE"
	.sectionflags	@"SHF_NOTE_NV_CUINFO"
        /*0018*/ 	.short	0x0002
        /*001a*/ 	.short	0x0064
        /*001c*/ 	.short	0x0082
	.zero		2


//--------------------- .nv.info                  --------------------------
	.section	.nv.info,"",@"SHT_CUDA_INFO"
	.align	4


	//----- nvinfo : EIATTR_REGCOUNT
	.align		4
        /*0000*/ 	.byte	0x04, 0x2f
        /*0002*/ 	.short	(.L_1 - .L_0)
	.align		4
.L_0:
        /*0004*/ 	.word	index@(_Z12MatMulKernelPdS_S_iii)
        /*0008*/ 	.word	0x00000020


	//----- nvinfo : EIATTR_FRAME_SIZE
	.align		4
.L_1:
        /*000c*/ 	.byte	0x04, 0x11
        /*000e*/ 	.short	(.L_3 - .L_2)
	.align		4
.L_2:
        /*0010*/ 	.word	index@(_Z12MatMulKernelPdS_S_iii)
        /*0014*/ 	.word	0x00000000


	//----- nvinfo : EIATTR_MIN_STACK_SIZE
	.align		4
.L_3:
        /*0018*/ 	.byte	0x04, 0x12
        /*001a*/ 	.short	(.L_5 - .L_4)
	.align		4
.L_4:
        /*001c*/ 	.word	index@(_Z12MatMulKernelPdS_S_iii)
        /*0020*/ 	.word	0x00000000
.L_5:


//--------------------- .nv.compat                --------------------------
	.section	.nv.compat,"",@"SHT_CUDA_COMPAT_INFO"
	.align	4
        /*0000*/ 	.byte	0x02, 0x09, 0x00, 0x00, 0x02, 0x02, 0x01, 0x00, 0x02, 0x05, 0x05, 0x00, 0x03, 0x07, 0x01, 0x01
        /*0010*/ 	.byte	0x02, 0x03, 0x00, 0x00, 0x02, 0x06, 0x01, 0x00, 0x04, 0x0b, 0x08, 0x00, 0x01, 0x00, 0x00, 0x00
        /*0020*/ 	.byte	0x00, 0x00, 0x00, 0x00


//--------------------- .nv.info._Z12MatMulKernelPdS_S_iii --------------------------
	.section	.nv.info._Z12MatMulKernelPdS_S_iii,"",@"SHT_CUDA_INFO"
	.sectionflags	@""
	.align	4


	//----- nvinfo : EIATTR_CUDA_API_VERSION
	.align		4
        /*0000*/ 	.byte	0x04, 0x37
        /*0002*/ 	.short	(.L_7 - .L_6)
.L_6:
        /*0004*/ 	.word	0x00000082


	//----- nvinfo : EIATTR_KPARAM_INFO
	.align		4
.L_7:
        /*0008*/ 	.byte	0x04, 0x17
        /*000a*/ 	.short	(.L_9 - .L_8)
.L_8:
        /*000c*/ 	.word	0x00000000
        /*0010*/ 	.short	0x0005
        /*0012*/ 	.short	0x0020
        /*0014*/ 	.byte	0x00, 0xf0, 0x11, 0x00


	//----- nvinfo : EIATTR_KPARAM_INFO
	.align		4
.L_9:
        /*0018*/ 	.byte	0x04, 0x17
        /*001a*/ 	.short	(.L_11 - .L_10)
.L_10:
        /*001c*/ 	.word	0x00000000
        /*0020*/ 	.short	0x0004
        /*0022*/ 	.short	0x001c
        /*0024*/ 	.byte	0x00, 0xf0, 0x11, 0x00


	//----- nvinfo : EIATTR_KPARAM_INFO
	.align		4
.L_11:
        /*0028*/ 	.byte	0x04, 0x17
        /*002a*/ 	.short	(.L_13 - .L_12)
.L_12:
        /*002c*/ 	.word	0x00000000
        /*0030*/ 	.short	0x0003
        /*0032*/ 	.short	0x0018
        /*0034*/ 	.byte	0x00, 0xf0, 0x11, 0x00


	//----- nvinfo : EIATTR_KPARAM_INFO
	.align		4
.L_13:
        /*0038*/ 	.byte	0x04, 0x17
        /*003a*/ 	.short	(.L_15 - .L_14)
.L_14:
        /*003c*/ 	.word	0x00000000
        /*0040*/ 	.short	0x0002
        /*0042*/ 	.short	0x0010
        /*0044*/ 	.byte	0x00, 0xf5, 0x21, 0x00


	//----- nvinfo : EIATTR_KPARAM_INFO
	.align		4
.L_15:
        /*0048*/ 	.byte	0x04, 0x17
        /*004a*/ 	.short	(.L_17 - .L_16)
.L_16:
        /*004c*/ 	.word	0x00000000
        /*0050*/ 	.short	0x0001
        /*0052*/ 	.short	0x0008
        /*0054*/ 	.byte	0x00, 0xf5, 0x21, 0x00


	//----- nvinfo : EIATTR_KPARAM_INFO
	.align		4
.L_17:
        /*0058*/ 	.byte	0x04, 0x17
        /*005a*/ 	.short	(.L_19 - .L_18)
.L_18:
        /*005c*/ 	.word	0x00000000
        /*0060*/ 	.short	0x0000
        /*0062*/ 	.short	0x0000
        /*0064*/ 	.byte	0x00, 0xf5, 0x21, 0x00


	//----- nvinfo : EIATTR_SPARSE_MMA_MASK
	.align		4
.L_19:
        /*0068*/ 	.byte	0x03, 0x50
        /*006a*/ 	.short	0x0000


	//----- nvinfo : EIATTR_MAXREG_COUNT
	.align		4
        /*006c*/ 	.byte	0x03, 0x1b
        /*006e*/ 	.short	0x00ff


	//----- nvinfo : EIATTR_MERCURY_ISA_VERSION
	.align		4
        /*0070*/ 	.byte	0x03, 0x5f
        /*0072*/ 	.short	0x0101


	//----- nvinfo : EIATTR_VRC_CTA_INIT_COUNT
	.align		4
        /*0074*/ 	.byte	0x02, 0x4a
	.zero		1
	.zero		1


	//----- nvinfo : EIATTR_EXIT_INSTR_OFFSETS
	.align		4
        /*0078*/ 	.byte	0x04, 0x1c
        /*007a*/ 	.short	(.L_21 - .L_20)


	//   ....[0]....
.L_20:
        /*007c*/ 	.word	0x00000ae0


	//----- nvinfo : EIATTR_CBANK_PARAM_SIZE
	.align		4
.L_21:
        /*0080*/ 	.byte	0x03, 0x19
        /*0082*/ 	.short	0x0024


	//----- nvinfo : EIATTR_PARAM_CBANK
	.align		4
        /*0084*/ 	.byte	0x04, 0x0a
        /*0086*/ 	.short	(.L_23 - .L_22)
	.align		4
.L_22:
        /*0088*/ 	.word	index@(.nv.constant0._Z12MatMulKernelPdS_S_iii)
        /*008c*/ 	.short	0x0380
        /*008e*/ 	.short	0x0024


	//----- nvinfo : EIATTR_SW_WAR
	.align		4
.L_23:
        /*0090*/ 	.byte	0x04, 0x36
        /*0092*/ 	.short	(.L_25 - .L_24)
.L_24:
        /*0094*/ 	.word	0x00000008
.L_25:


//--------------------- .nv.callgraph             --------------------------
	.section	.nv.callgraph,"",@"SHT_CUDA_CALLGRAPH"
	.align	4
	.sectionentsize	8
	.align		4
        /*0000*/ 	.word	0x00000000
	.align		4
        /*0004*/ 	.word	0xffffffff
	.align		4
        /*0008*/ 	.word	0x00000000
	.align		4
        /*000c*/ 	.word	0xfffffffe
	.align		4
        /*0010*/ 	.word	0x00000000
	.align		4
        /*0014*/ 	.word	0xfffffffd
	.align		4
        /*0018*/ 	.word	0x00000000
	.align		4
        /*001c*/ 	.word	0xfffffffc


//--------------------- .text._Z12MatMulKernelPdS_S_iii --------------------------
	.section	.text._Z12MatMulKernelPdS_S_iii,"ax",@progbits
	.align	128
        .global         _Z12MatMulKernelPdS_S_iii
        .type           _Z12MatMulKernelPdS_S_iii,@function
        .size           _Z12MatMulKernelPdS_S_iii,(.L_x_7 - _Z12MatMulKernelPdS_S_iii)
        .other          _Z12MatMulKernelPdS_S_iii,@"STO_CUDA_ENTRY STV_DEFAULT"
_Z12MatMulKernelPdS_S_iii:
.text._Z12MatMulKernelPdS_S_iii:
[----:B------:R-:W-:Y:S01]  /*0000*/  LDC R1, c[0x0][0x37c] ;  /* 0x0000df00ff017b82 */ /* 0x000fe20000000800 */
[----:B------:R-:W0:Y:S01]  /*0010*/  S2R R3, SR_TID.Y ;  /* 0x0000000000037919 */ /* 0x000e220000002200 */
[----:B------:R-:W1:Y:S06]  /*0020*/  LDCU UR5, c[0x0][0x39c] ;  /* 0x00007380ff0577ac */ /* 0x000e6c0008000800 */
[----:B------:R-:W0:Y:S01]  /*0030*/  LDC R0, c[0x0][0x364] ;  /* 0x0000d900ff007b82 */ /* 0x000e220000000800 */
[----:B------:R-:W-:Y:S01]  /*0040*/  CS2R R28, SRZ ;  /* 0x00000000001c7805 */ /* 0x000fe2000001ff00 */
[----:B------:R-:W2:Y:S01]  /*0050*/  S2R R2, SR_TID.X ;  /* 0x0000000000027919 */ /* 0x000ea20000002100 */
[----:B------:R-:W3:Y:S05]  /*0060*/  LDCU.64 UR8, c[0x0][0x358] ;  /* 0x00006b00ff0877ac */ /* 0x000eea0008000a00 */
[----:B------:R-:W0:Y:S08]  /*0070*/  S2UR UR4, SR_CTAID.Y ;  /* 0x00000000000479c3 */ /* 0x000e300000002600 */
[----:B------:R-:W2:Y:S01]  /*0080*/  S2UR UR6, SR_CTAID.X ;  /* 0x00000000000679c3 */ /* 0x000ea20000002500 */
[----:B-1----:R-:W-:-:S07]  /*0090*/  UISETP.GE.AND UP0, UPT, UR5, 0x1, UPT ;  /* 0x000000010500788c */ /* 0x002fce000bf06270 */
[----:B------:R-:W2:Y:S01]  /*00a0*/  LDC R25, c[0x0][0x360] ;  /* 0x0000d800ff197b82 */ /* 0x000ea20000000800 */
[----:B0-----:R-:W-:Y:S02]  /*00b0*/  IMAD R0, R0, UR4, R3 ;  /* 0x0000000400007c24 */ /* 0x001fe4000f8e0203 */
[----:B--2---:R-:W-:Y:S01]  /*00c0*/  IMAD R25, R25, UR6, R2 ;  /* 0x0000000619197c24 */ /* 0x004fe2000f8e0202 */
[----:B---3--:R-:W-:Y:S06]  /*00d0*/  BRA.U !UP0, `(.L_x_0) ;  /* 0x00000009086c7547 */ /* 0x008fec000b800000 */
[----:B------:R-:W-:Y:S01]  /*00e0*/  UISETP.GE.U32.AND UP1, UPT, UR5, 0x8, UPT ;  /* 0x000000080500788c */ /* 0x000fe2000bf26070 */
[----:B------:R-:W-:Y:S01]  /*00f0*/  HFMA2 R28, -RZ, RZ, 0, 0 ;  /* 0x00000000ff1c7431 */ /* 0x000fe200000001ff */
[----:B------:R-:W-:Y:S02]  /*0100*/  ULOP3.LUT UR6, UR5, 0x7, URZ, 0xc0, !UPT ;  /* 0x0000000705067892 */ /* 0x000fe4000f8ec0ff */
[----:B------:R-:W-:Y:S01]  /*0110*/  IMAD R24, R0, UR5, RZ ;  /* 0x0000000500187c24 */ /* 0x000fe2000f8e02ff */
[----:B------:R-:W-:Y:S01]  /*0120*/  UMOV UR4, URZ ;  /* 0x000000ff00047c82 */ /* 0x000fe20008000000 */
[----:B------:R-:W-:-:S03]  /*0130*/  UISETP.NE.AND UP0, UPT, UR6, URZ, UPT ;  /* 0x000000ff0600728c */ /* 0x000fc6000bf05270 */
[----:B------:R-:W-:Y:S08]  /*0140*/  BRA.U !UP1, `(.L_x_1) ;  /* 0x0000000509007547 */ /* 0x000ff0000b800000 */
[----:B------:R-:W0:Y:S01]  /*0150*/  LDC.64 R2, c[0x0][0x380] ;  /* 0x0000e000ff027b82 */ /* 0x000e220000000a00 */
[----:B------:R-:W-:Y:S01]  /*0160*/  ULOP3.LUT UR4, UR5, 0x7ffffff8, URZ, 0xc0, !UPT ;  /* 0x7ffffff805047892 */ /* 0x000fe2000f8ec0ff */
[----:B------:R-:W-:Y:S02]  /*0170*/  MOV R28, RZ ;  /* 0x000000ff001c7202 */ /* 0x000fe40000000f00 */
[----:B------:R-:W-:Y:S01]  /*0180*/  MOV R27, R25 ;  /* 0x00000019001b7202 */ /* 0x000fe20000000f00 */
[----:B------:R-:W-:Y:S01]  /*0190*/  UIADD3 UR7, UPT, UPT, -UR4, URZ, URZ ;  /* 0x000000ff04077290 */ /* 0x000fe2000fffe1ff */
[----:B0-----:R-:W-:-:S03]  /*01a0*/  IMAD.WIDE.U32 R2, R24, 0x8, R2 ;  /* 0x0000000818027825 */ /* 0x001fc600078e0002 */
[----:B------:R-:W-:-:S04]  /*01b0*/  IADD3 R2, P0, PT, R2, 0x20, RZ ;  /* 0x0000002002027810 */ /* 0x000fc80007f1e0ff */
[----:B------:R-:W-:-:S09]  /*01c0*/  IADD3.X R3, PT, PT, RZ, R3, RZ, P0, !PT ;  /* 0x00000003ff037210 */ /* 0x000fd200007fe4ff */
.L_x_2:
[----:B0-----:R-:W0:Y:S01]  /*01d0*/  LDC.64 R20, c[0x0][0x388] ;  /* 0x0000e200ff147b82 */ /* 0x001e220000000a00 */
[----:B------:R-:W2:Y:S04]  /*01e0*/  LDG.E.64 R14, desc[UR8][R2.64+-0x20] ;  /* 0xffffe008020e7981 */ /* 0x000ea8000c1e1b00 */
[----:B------:R-:W3:Y:S03]  /*01f0*/  LDG.E.64 R6, desc[UR8][R2.64+-0x18] ;  /* 0xffffe80802067981 */ /* 0x000ee6000c1e1b00 */
[----:B-1----:R-:W1:Y:S01]  /*0200*/  LDC R26, c[0x0][0x3a0] ;  /* 0x0000e800ff1a7b82 */ /* 0x002e620000000800 */
[----:B------:R-:W4:Y:S01]  /*0210*/  LDG.E.64 R8, desc[UR8][R2.64+-0x10] ;  /* 0xfffff00802087981 */ /* 0x000f22000c1e1b00 */
[----:B0-----:R-:W-:-:S05]  /*0220*/  IMAD.WIDE R20, R27, 0x8, R20 ;  /* 0x000000081b147825 */ /* 0x001fca00078e0214 */
[----:B------:R-:W2:Y:S01]  /*0230*/  LDG.E.64 R12, desc[UR8][R20.64] ;  /* 0x00000008140c7981 */ /* 0x000ea2000c1e1b00 */
[----:B-1----:R-:W-:-:S05]  /*0240*/  IMAD.WIDE R22, R26, 0x8, R20 ;  /* 0x000000081a167825 */ /* 0x002fca00078e0214 */
[----:B------:R0:W3:Y:S01]  /*0250*/  LDG.E.64 R4, desc[UR8][R22.64] ;  /* 0x0000000816047981 */ /* 0x0000e2000c1e1b00 */
[----:B------:R-:W2:Y:S03]  /*0260*/  F2F.F64.F32 R16, R28 ;  /* 0x0000001c00107310 */ /* 0x000ea60000201800 */
[----:B------:R-:W5:Y:S01]  /*0270*/  LDG.E.64 R20, desc[UR8][R2.64+-0x8] ;  /* 0xfffff80802147981 */ /* 0x000f62000c1e1b00 */
[----:B0-----:R-:W-:-:S05]  /*0280*/  IMAD.WIDE R22, R26, 0x8, R22 ;  /* 0x000000081a167825 */ /* 0x001fca00078e0216 */
[----:B------:R-:W4:Y:S01]  /*0290*/  LDG.E.64 R10, desc[UR8][R22.64] ;  /* 0x00000008160a7981 */ /* 0x000f22000c1e1b00 */
[----:B------:R-:W-:Y:S01]  /*02a0*/  IMAD.WIDE R18, R26, 0x8, R22 ;  /* 0x000000081a127825 */ /* 0x000fe200078e0216 */
[----:B--2---:R-:W-:-:S04]  /*02b0*/  DFMA R16, R14, R12, R16 ;  /* 0x0000000c0e10722b */ /* 0x004fc80000000010 */
[----:B------:R3:W5:Y:S02]  /*02c0*/  LDG.E.64 R12, desc[UR8][R18.64] ;  /* 0x00000008120c7981 */ /* 0x000764000c1e1b00 */
[----:B------:R-:W0:Y:S08]  /*02d0*/  F2F.F32.F64 R14, R16 ;  /* 0x00000010000e7310 */ /* 0x000e300000301000 */
[----:B0-----:R-:W3:Y:S01]  /*02e0*/  F2F.F64.F32 R14, R14 ;  /* 0x0000000e000e7310 */ /* 0x001ee20000201800 */
[C---:B------:R-:W-:Y:S01]  /*02f0*/  IMAD.WIDE R16, R26.reuse, 0x8, R18 ;  /* 0x000000081a107825 */ /* 0x040fe200078e0212 */
[----:B---3--:R-:W-:Y:S01]  /*0300*/  DFMA R18, R6, R4, R14 ;  /* 0x000000040612722b */ /* 0x008fe2000000000e */
[----:B------:R-:W2:Y:S04]  /*0310*/  LDG.E.64 R4, desc[UR8][R2.64] ;  /* 0x0000000802047981 */ /* 0x000ea8000c1e1b00 */
[----:B------:R0:W2:Y:S05]  /*0320*/  LDG.E.64 R6, desc[UR8][R16.64] ;  /* 0x0000000810067981 */ /* 0x0000aa000c1e1b00 */
[----:B------:R-:W1:Y:S01]  /*0330*/  F2F.F32.F64 R18, R18 ;  /* 0x0000001200127310 */ /* 0x000e620000301000 */
[----:B------:R-:W-:-:S07]  /*0340*/  IMAD.WIDE R22, R26, 0x8, R16 ;  /* 0x000000081a167825 */ /* 0x000fce00078e0210 */
[----:B-1----:R1:W4:Y:S02]  /*0350*/  F2F.F64.F32 R14, R18 ;  /* 0x00000012000e7310 */ /* 0x0023240000201800 */
[----:B-1----:R-:W3:Y:S01]  /*0360*/  LDG.E.64 R18, desc[UR8][R2.64+0x18] ;  /* 0x0000180802127981 */ /* 0x002ee2000c1e1b00 */
[----:B----4-:R-:W-:-:S03]  /*0370*/  DFMA R28, R8, R10, R14 ;  /* 0x0000000a081c722b */ /* 0x010fc6000000000e */
[----:B------:R-:W4:Y:S04]  /*0380*/  LDG.E.64 R8, desc[UR8][R2.64+0x8] ;  /* 0x0000080802087981 */ /* 0x000f28000c1e1b00 */
[----:B------:R1:W4:Y:S01]  /*0390*/  LDG.E.64 R10, desc[UR8][R22.64] ;  /* 0x00000008160a7981 */ /* 0x000322000c1e1b00 */
[----:B------:R-:W0:Y:S08]  /*03a0*/  F2F.F32.F64 R14, R28 ;  /* 0x0000001c000e7310 */ /* 0x000e300000301000 */
[----:B0-----:R-:W5:Y:S01]  /*03b0*/  F2F.F64.F32 R14, R14 ;  /* 0x0000000e000e7310 */ /* 0x001f620000201800 */
[----:B------:R-:W-:-:S04]  /*03c0*/  IMAD.WIDE R28, R26, 0x8, R22 ;  /* 0x000000081a1c7825 */ /* 0x000fc800078e0216 */
[----:B------:R-:W-:-:S06]  /*03d0*/  IMAD.WIDE R16, R26, 0x8, R28 ;  /* 0x000000081a107825 */ /* 0x000fcc00078e021c */
[----:B------:R-:W3:Y:S01]  /*03e0*/  LDG.E.64 R16, desc[UR8][R16.64] ;  /* 0x0000000810107981 */ /* 0x000ee2000c1e1b00 */
[----:B-----5:R-:W-:-:S03]  /*03f0*/  DFMA R20, R20, R12, R14 ;  /* 0x0000000c1414722b */ /* 0x020fc6000000000e */
[----:B------:R0:W5:Y:S04]  /*0400*/  LDG.E.64 R12, desc[UR8][R2.64+0x10] ;  /* 0x00001008020c7981 */ /* 0x000168000c1e1b00 */
[----:B------:R-:W5:Y:S03]  /*0410*/  LDG.E.64 R14, desc[UR8][R28.64] ;  /* 0x000000081c0e7981 */ /* 0x000f66000c1e1b00 */
[----:B------:R-:W1:Y:S08]  /*0420*/  F2F.F32.F64 R20, R20 ;  /* 0x0000001400147310 */ /* 0x000e700000301000 */
[----:B-1----:R-:W2:Y:S02]  /*0430*/  F2F.F64.F32 R22, R20 ;  /* 0x0000001400167310 */ /* 0x002ea40000201800 */
[----:B--2---:R-:W-:-:S10]  /*0440*/  DFMA R4, R4, R6, R22 ;  /* 0x000000060404722b */ /* 0x004fd40000000016 */
[----:B------:R-:W1:Y:S08]  /*0450*/  F2F.F32.F64 R4, R4 ;  /* 0x0000000400047310 */ /* 0x000e700000301000 */
[----:B-1----:R-:W4:Y:S02]  /*0460*/  F2F.F64.F32 R6, R4 ;  /* 0x0000000400067310 */ /* 0x002f240000201800 */
[----:B----4-:R-:W-:-:S10]  /*0470*/  DFMA R6, R8, R10, R6 ;  /* 0x0000000a0806722b */ /* 0x010fd40000000006 */
[----:B------:R-:W1:Y:S08]  /*0480*/  F2F.F32.F64 R6, R6 ;  /* 0x0000000600067310 */ /* 0x000e700000301000 */
[----:B-1----:R-:W5:Y:S01]  /*0490*/  F2F.F64.F32 R8, R6 ;  /* 0x0000000600087310 */ /* 0x002f620000201800 */
[----:B------:R-:W-:-:S04]  /*04a0*/  UIADD3 UR7, UPT, UPT, UR7, 0x8, URZ ;  /* 0x0000000807077890 */ /* 0x000fc8000fffe0ff */
[----:B------:R-:W-:Y:S01]  /*04b0*/  UISETP.NE.AND UP1, UPT, UR7, URZ, UPT ;  /* 0x000000ff0700728c */ /* 0x000fe2000bf25270 */
[----:B0-----:R-:W-:Y:S02]  /*04c0*/  IADD3 R2, P0, PT, R2, 0x40, RZ ;  /* 0x0000004002027810 */ /* 0x001fe40007f1e0ff */
[----:B------:R-:W-:Y:S02]  /*04d0*/  LEA R27, R26, R27, 0x3 ;  /* 0x0000001b1a1b7211 */ /* 0x000fe400078e18ff */
[----:B------:R-:W-:Y:S01]  /*04e0*/  IADD3.X R3, PT, PT, RZ, R3, RZ, P0, !PT ;  /* 0x00000003ff037210 */ /* 0x000fe200007fe4ff */
[----:B-----5:R-:W-:-:S10]  /*04f0*/  DFMA R8, R12, R14, R8 ;  /* 0x0000000e0c08722b */ /* 0x020fd40000000008 */
[----:B------:R-:W0:Y:S08]  /*0500*/  F2F.F32.F64 R8, R8 ;  /* 0x0000000800087310 */ /* 0x000e300000301000 */
[----:B0-----:R-:W3:Y:S02]  /*0510*/  F2F.F64.F32 R10, R8 ;  /* 0x00000008000a7310 */ /* 0x001ee40000201800 */
[----:B---3--:R-:W-:-:S06]  /*0520*/  DFMA R10, R18, R16, R10 ;  /* 0x00000010120a722b */ /* 0x008fcc000000000a */
[----:B------:R0:W1:Y:S01]  /*0530*/  F2F.F32.F64 R28, R10 ;  /* 0x0000000a001c7310 */ /* 0x0000620000301000 */
[----:B------:R-:W-:Y:S05]  /*0540*/  BRA.U UP1, `(.L_x_2) ;  /* 0xfffffffd01207547 */ /* 0x000fea000b83ffff */
.L_x_1:
[----:B------:R-:W-:Y:S05]  /*0550*/  BRA.U !UP0, `(.L_x_3) ;  /* 0x0000000508487547 */ /* 0x000fea000b800000 */
[----:B------:R-:W-:Y:S02]  /*0560*/  UISETP.GE.U32.AND UP0, UPT, UR6, 0x4, UPT ;  /* 0x000000040600788c */ /* 0x000fe4000bf06070 */
[----:B------:R-:W-:-:S04]  /*0570*/  ULOP3.LUT UR7, UR5, 0x3, URZ, 0xc0, !UPT ;  /* 0x0000000305077892 */ /* 0x000fc8000f8ec0ff */
[----:B------:R-:W-:-:S03]  /*0580*/  UISETP.NE.AND UP1, UPT, UR7, URZ, UPT ;  /* 0x000000ff0700728c */ /* 0x000fc6000bf25270 */
[----:B------:R-:W-:Y:S08]  /*0590*/  BRA.U !UP0, `(.L_x_4) ;  /* 0x0000000108907547 */ /* 0x000ff0000b800000 */
[----:B------:R-:W2:Y:S01]  /*05a0*/  LDC R14, c[0x0][0x3a0] ;  /* 0x0000e800ff0e7b82 */ /* 0x000ea20000000800 */
[----:B------:R-:W-:Y:S01]  /*05b0*/  IADD3 R5, PT, PT, R24, UR4, RZ ;  /* 0x0000000418057c10 */ /* 0x000fe2000fffe0ff */
[----:B------:R-:W3:Y:S06]  /*05c0*/  LDCU.64 UR10, c[0x0][0x380] ;  /* 0x00007000ff0a77ac */ /* 0x000eec0008000a00 */
[----:B------:R-:W4:Y:S08]  /*05d0*/  LDC.64 R2, c[0x0][0x380] ;  /* 0x0000e000ff027b82 */ /* 0x000f300000000a00 */
[----:B------:R-:W5:Y:S01]  /*05e0*/  LDC.64 R8, c[0x0][0x388] ;  /* 0x0000e200ff087b82 */ /* 0x000f620000000a00 */
[----:B--2---:R-:W-:-:S02]  /*05f0*/  IMAD R7, R14, UR4, R25 ;  /* 0x000000040e077c24 */ /* 0x004fc4000f8e0219 */
[----:B----4-:R-:W-:-:S06]  /*0600*/  IMAD.WIDE.U32 R2, R5, 0x8, R2 ;  /* 0x0000000805027825 */ /* 0x010fcc00078e0002 */
[----:B------:R-:W2:Y:S01]  /*0610*/  LDG.E.64 R2, desc[UR8][R2.64] ;  /* 0x0000000802027981 */ /* 0x000ea2000c1e1b00 */
[----:B-----5:R-:W-:-:S05]  /*0620*/  IMAD.WIDE R8, R7, 0x8, R8 ;  /* 0x0000000807087825 */ /* 0x020fca00078e0208 */
[----:B------:R-:W2:Y:S01]  /*0630*/  LDG.E.64 R4, desc[UR8][R8.64] ;  /* 0x0000000808047981 */ /* 0x000ea2000c1e1b00 */
[----:B------:R-:W-:-:S04]  /*0640*/  IADD3 R6, P0, PT, R24, UR4, RZ ;  /* 0x0000000418067c10 */ /* 0x000fc8000ff1e0ff */
[----:B------:R-:W-:Y:S02]  /*0650*/  IADD3.X R7, PT, PT, RZ, RZ, RZ, P0, !PT ;  /* 0x000000ffff077210 */ /* 0x000fe400007fe4ff */
[----:B---3--:R-:W-:Y:S01]  /*0660*/  LEA R18, P0, R6, UR10, 0x3 ;  /* 0x0000000a06127c11 */ /* 0x008fe2000f8018ff */
[----:B------:R-:W-:-:S03]  /*0670*/  IMAD.WIDE R20, R14, 0x8, R8 ;  /* 0x000000080e147825 */ /* 0x000fc600078e0208 */
[----:B------:R-:W-:Y:S02]  /*0680*/  LEA.HI.X R19, R6, UR11, R7, 0x3, P0 ;  /* 0x0000000b06137c11 */ /* 0x000fe400080f1c07 */
[----:B------:R-:W3:Y:S04]  /*0690*/  LDG.E.64 R12, desc[UR8][R20.64] ;  /* 0x00000008140c7981 */ /* 0x000ee8000c1e1b00 */
[----:B0-----:R-:W3:Y:S01]  /*06a0*/  LDG.E.64 R10, desc[UR8][R18.64+0x8] ;  /* 0x00000808120a7981 */ /* 0x001ee2000c1e1b00 */
[----:B------:R-:W-:-:S03]  /*06b0*/  IMAD.WIDE R22, R14, 0x8, R20 ;  /* 0x000000080e167825 */ /* 0x000fc600078e0214 */
[----:B------:R-:W4:Y:S04]  /*06c0*/  LDG.E.64 R6, desc[UR8][R18.64+0x10] ;  /* 0x0000100812067981 */ /* 0x000f28000c1e1b00 */
[----:B------:R-:W4:Y:S01]  /*06d0*/  LDG.E.64 R8, desc[UR8][R22.64] ;  /* 0x0000000816087981 */ /* 0x000f22000c1e1b00 */
[----:B------:R-:W-:-:S03]  /*06e0*/  IMAD.WIDE R16, R14, 0x8, R22 ;  /* 0x000000080e107825 */ /* 0x000fc600078e0216 */
[----:B------:R-:W5:Y:S04]  /*06f0*/  LDG.E.64 R14, desc[UR8][R18.64+0x18] ;  /* 0x00001808120e7981 */ /* 0x000f68000c1e1b00 */
[----:B------:R-:W5:Y:S01]  /*0700*/  LDG.E.64 R16, desc[UR8][R16.64] ;  /* 0x0000000810107981 */ /* 0x000f62000c1e1b00 */
[----:B-1----:R-:W2:Y:S01]  /*0710*/  F2F.F64.F32 R28, R28 ;  /* 0x0000001c001c7310 */ /* 0x002ea20000201800 */
[----:B------:R-:W-:Y:S01]  /*0720*/  UIADD3 UR4, UPT, UPT, UR4, 0x4, URZ ;  /* 0x0000000404047890 */ /* 0x000fe2000fffe0ff */
[----:B--2---:R-:W-:-:S10]  /*0730*/  DFMA R2, R2, R4, R28 ;  /* 0x000000040202722b */ /* 0x004fd4000000001c */
[----:B------:R-:W0:Y:S08]  /*0740*/  F2F.F32.F64 R2, R2 ;  /* 0x0000000200027310 */ /* 0x000e300000301000 */
[----:B0-----:R-:W3:Y:S02]  /*0750*/  F2F.F64.F32 R4, R2 ;  /* 0x0000000200047310 */ /* 0x001ee40000201800 */
[----:B---3--:R-:W-:-:S10]  /*0760*/  DFMA R4, R10, R12, R4 ;  /* 0x0000000c0a04722b */ /* 0x008fd40000000004 */
[----:B------:R-:W0:Y:S08]  /*0770*/  F2F.F32.F64 R4, R4 ;  /* 0x0000000400047310 */ /* 0x000e300000301000 */
[----:B0-----:R-:W4:Y:S02]  /*0780*/  F2F.F64.F32 R10, R4 ;  /* 0x00000004000a7310 */ /* 0x001f240000201800 */
[----:B----4-:R-:W-:-:S10]  /*0790*/  DFMA R6, R6, R8, R10 ;  /* 0x000000080606722b */ /* 0x010fd4000000000a */
[----:B------:R-:W0:Y:S08]  /*07a0*/  F2F.F32.F64 R6, R6 ;  /* 0x0000000600067310 */ /* 0x000e300000301000 */
[----:B0-----:R-:W5:Y:S02]  /*07b0*/  F2F.F64.F32 R8, R6 ;  /* 0x0000000600087310 */ /* 0x001f640000201800 */
[----:B-----5:R-:W-:-:S06]  /*07c0*/  DFMA R8, R14, R16, R8 ;  /* 0x000000100e08722b */ /* 0x020fcc0000000008 */
[----:B------:R2:W3:Y:S05]  /*07d0*/  F2F.F32.F64 R28, R8 ;  /* 0x00000008001c7310 */ /* 0x0004ea0000301000 */
.L_x_4:
[----:B------:R-:W-:Y:S05]  /*07e0*/  BRA.U !UP1, `(.L_x_3) ;  /* 0x0000000109a47547 */ /* 0x000fea000b800000 */
[----:B------:R-:W-:Y:S02]  /*07f0*/  UISETP.NE.AND UP0, UPT, UR7, 0x1, UPT ;  /* 0x000000010700788c */ /* 0x000fe4000bf05270 */
[----:B------:R-:W-:-:S04]  /*0800*/  ULOP3.LUT UR5, UR5, 0x1, URZ, 0xc0, !UPT ;  /* 0x0000000105057892 */ /* 0x000fc8000f8ec0ff */
[----:B------:R-:W-:-:S03]  /*0810*/  UISETP.NE.U32.AND UP1, UPT, UR5, 0x1, UPT ;  /* 0x000000010500788c */ /* 0x000fc6000bf25070 */
[----:B------:R-:W-:Y:S08]  /*0820*/  BRA.U !UP0, `(.L_x_5) ;  /* 0x0000000108607547 */ /* 0x000ff0000b800000 */
[----:B0-----:R-:W2:Y:S01]  /*0830*/  LDC R10, c[0x0][0x3a0] ;  /* 0x0000e800ff0a7b82 */ /* 0x001ea20000000800 */
[----:B------:R-:W-:Y:S01]  /*0840*/  IADD3 R7, PT, PT, R24, UR4, RZ ;  /* 0x0000000418077c10 */ /* 0x000fe2000fffe0ff */
[----:B------:R-:W0:Y:S06]  /*0850*/  LDCU.64 UR6, c[0x0][0x380] ;  /* 0x00007000ff0677ac */ /* 0x000e2c0008000a00 */
        /* <DEDUP_REMOVED lines=9> */
[----:B0-----:R-:W-:Y:S01]  /*08f0*/  LEA R8, P0, R9, UR6, 0x3 ;  /* 0x0000000609087c11 */ /* 0x001fe2000f8018ff */
[----:B------:R-:W-:-:S03]  /*0900*/  IMAD.WIDE R10, R10, 0x8, R6 ;  /* 0x000000080a0a7825 */ /* 0x000fc600078e0206 */
[----:B------:R-:W-:-:S03]  /*0910*/  LEA.HI.X R9, R9, UR7, R12, 0x3, P0 ;  /* 0x0000000709097c11 */ /* 0x000fc600080f1c0c */
[----:B------:R-:W4:Y:S04]  /*0920*/  LDG.E.64 R10, desc[UR8][R10.64] ;  /* 0x000000080a0a7981 */ /* 0x000f28000c1e1b00 */
[----:B------:R-:W4:Y:S01]  /*0930*/  LDG.E.64 R8, desc[UR8][R8.64+0x8] ;  /* 0x0000080808087981 */ /* 0x000f22000c1e1b00 */
[----:B-1-3--:R-:W2:Y:S01]  /*0940*/  F2F.F64.F32 R28, R28 ;  /* 0x0000001c001c7310 */ /* 0x00aea20000201800 */
[----:B------:R-:W-:Y:S01]  /*0950*/  UIADD3 UR4, UPT, UPT, UR4, 0x2, URZ ;  /* 0x0000000204047890 */ /* 0x000fe2000fffe0ff */
[----:B--2---:R-:W-:-:S10]  /*0960*/  DFMA R2, R2, R4, R28 ;  /* 0x000000040202722b */ /* 0x004fd4000000001c */
[----:B------:R-:W0:Y:S08]  /*0970*/  F2F.F32.F64 R2, R2 ;  /* 0x0000000200027310 */ /* 0x000e300000301000 */
[----:B0-----:R-:W4:Y:S02]  /*0980*/  F2F.F64.F32 R4, R2 ;  /* 0x0000000200047310 */ /* 0x001f240000201800 */
[----:B----4-:R-:W-:-:S06]  /*0990*/  DFMA R4, R8, R10, R4 ;  /* 0x0000000a0804722b */ /* 0x010fcc0000000004 */
[----:B------:R4:W0:Y:S05]  /*09a0*/  F2F.F32.F64 R28, R4 ;  /* 0x00000004001c7310 */ /* 0x00082a0000301000 */
.L_x_5:
[----:B------:R-:W-:Y:S05]  /*09b0*/  BRA.U UP1, `(.L_x_3) ;  /* 0x0000000101307547 */ /* 0x000fea000b800000 */
[----:B------:R-:W2:Y:S01]  /*09c0*/  LDC R6, c[0x0][0x3a0] ;  /* 0x0000e800ff067b82 */ /* 0x000ea20000000800 */
[----:B------:R-:W-:-:S07]  /*09d0*/  IADD3 R7, PT, PT, R24, UR4, RZ ;  /* 0x0000000418077c10 */ /* 0x000fce000fffe0ff */
[----:B------:R-:W5:Y:S08]  /*09e0*/  LDC.64 R2, c[0x0][0x380] ;  /* 0x0000e000ff027b82 */ /* 0x000f700000000a00 */
[----:B----4-:R-:W4:Y:S01]  /*09f0*/  LDC.64 R4, c[0x0][0x388] ;  /* 0x0000e200ff047b82 */ /* 0x010f220000000a00 */
[----:B--2---:R-:W-:Y:S02]  /*0a00*/  IMAD R9, R6, UR4, R25 ;  /* 0x0000000406097c24 */ /* 0x004fe4000f8e0219 */
[----:B-----5:R-:W-:-:S06]  /*0a10*/  IMAD.WIDE.U32 R2, R7, 0x8, R2 ;  /* 0x0000000807027825 */ /* 0x020fcc00078e0002 */
[----:B------:R-:W2:Y:S01]  /*0a20*/  LDG.E.64 R2, desc[UR8][R2.64] ;  /* 0x0000000802027981 */ /* 0x000ea2000c1e1b00 */
[----:B----4-:R-:W-:-:S06]  /*0a30*/  IMAD.WIDE R4, R9, 0x8, R4 ;  /* 0x0000000809047825 */ /* 0x010fcc00078e0204 */
[----:B------:R-:W2:Y:S01]  /*0a40*/  LDG.E.64 R4, desc[UR8][R4.64] ;  /* 0x0000000804047981 */ /* 0x000ea2000c1e1b00 */
[----:B01-3--:R-:W2:Y:S02]  /*0a50*/  F2F.F64.F32 R6, R28 ;  /* 0x0000001c00067310 */ /* 0x00bea40000201800 */
[----:B--2---:R-:W-:-:S06]  /*0a60*/  DFMA R6, R2, R4, R6 ;  /* 0x000000040206722b */ /* 0x004fcc0000000006 */
[----:B------:R0:W1:Y:S05]  /*0a70*/  F2F.F32.F64 R28, R6 ;  /* 0x00000006001c7310 */ /* 0x00006a0000301000 */
.L_x_3:
[----:B01-3--:R-:W0:Y:S02]  /*0a80*/  F2F.F64.F32 R28, R28 ;  /* 0x0000001c001c7310 */ /* 0x00be240000201800 */
.L_x_0:
[----:B------:R-:W1:Y:S01]  /*0a90*/  LDC.64 R2, c[0x0][0x390] ;  /* 0x0000e400ff027b82 */ /* 0x000e620000000a00 */
[----:B------:R-:W3:Y:S02]  /*0aa0*/  LDCU UR4, c[0x0][0x3a0] ;  /* 0x00007400ff0477ac */ /* 0x000ee40008000800 */
[----:B---3--:R-:W-:-:S04]  /*0ab0*/  IMAD R25, R0, UR4, R25 ;  /* 0x0000000400197c24 */ /* 0x008fc8000f8e0219 */
[----:B-1----:R-:W-:-:S05]  /*0ac0*/  IMAD.WIDE R2, R25, 0x8, R2 ;  /* 0x0000000819027825 */ /* 0x002fca00078e0202 */
[----:B0-----:R-:W-:Y:S01]  /*0ad0*/  STG.E.64 desc[UR8][R2.64], R28 ;  /* 0x0000001c02007986 */ /* 0x001fe2000c101b08 */
[----:B------:R-:W-:Y:S05]  /*0ae0*/  EXIT ;  /* 0x000000000000794d */ /* 0x000fea0003800000 */
.L_x_6:
[----:B------:R-:W-:-:S00]  /*0af0*/  BRA `(.L_x_6) ;  /* 0xfffffffc00fc7947 */ /* 0x000fc0000383ffff */
[----:B------:R-:W-:-:S00]  /*0b00*/  NOP ;  /* 0x0000000000007918 */ /* 0x000fc00000000000 */
[----:B------:R-:W-:-:S00]  /*0b10*/  NOP ;  /* 0x0000000000007918 */ /* 0x000fc00000000000 */
[----:B------:R-:W-:-:S00]  /*0b20*/  NOP ;  /* 0x0000000000007918 */ /* 0x000fc00000000000 */
[----:B------:R-:W-:-:S00]  /*0b30*/  NOP ;  /* 0x0000000000007918 */ /* 0x000fc00000000000 */
[----:B------:R-:W-:-:S00]  /*0b40*/  NOP ;  /* 0x0000000000007918 */ /* 0x000fc00000000000 */
[----:B------:R-:W-:-:S00]  /*0b50*/  NOP ;  /* 0x0000000000007918 */ /* 0x000fc00000000000 */
[----:B------:R-:W-:-:S00]  /*0b60*/  NOP ;  /* 0x0000000000007918 */ /* 0x000fc00000000000 */
[----:B------:R-:W-:-:S00]  /*0b70*/  NOP ;  /* 0x0000000000007918 */ /* 0x000fc00000000000 */
.L_x_7:


//--------------------- .nv.shared.reserved.0     --------------------------
	.section	.nv.shared.reserved.0,"aw",@nobits
	.weak		__nv_reservedSMEM_offset_0_alias
	.size		__nv_reservedSMEM_offset_0_alias, 0, 64
	.other		__nv_reservedSMEM_offset_0_alias,@"STO_CUDA_RESERVED_SHARED STV_DEFAULT"
__nv_reservedSMEM_offset_0_alias:
	.zero		0
	.zero		64


//--------------------- .nv.constant0._Z12MatMulKernelPdS_S_iii --------------------------
	.section	.nv.constant0._Z12MatMulKernelPdS_S_iii,"a",@progbits
	.sectionflags	@""
	.align	4
.nv.constant0._Z12MatMulKernelPdS_S_iii:
	.zero		932


//--------------------- SYMBOLS --------------------------

	.type		.nv.reservedSmem.offset0,@object
	.size		.nv.reservedSmem.offset0,0x4
